	.headerflags	@"EF_CUDA_TEXMODE_UNIFIED EF_CUDA_64BIT_ADDRESS EF_CUDA_ACCELERATORS EF_CUDA_SM90 EF_CUDA_VIRTUAL_SM(EF_CUDA_SM90)"
	.elftype	@"ET_EXEC"


//--------------------- .nv.info                  --------------------------
	.section	.nv.info,"",@"SHT_CUDA_INFO"
	.align	4


	//----- nvinfo : EIATTR_REGCOUNT
	.align		4
        /*0000*/ 	.byte	0x04, 0x2f
        /*0002*/ 	.short	(.L_1 - .L_0)
	.align		4
.L_0:
        /*0004*/ 	.word	index@(triton_poi_fused_add_convolution_div_hardtanh_mul_2)
        /*0008*/ 	.word	0x00000011


	//----- nvinfo : EIATTR_MIN_STACK_SIZE
	.align		4
.L_1:
        /*000c*/ 	.byte	0x04, 0x12
        /*000e*/ 	.short	(.L_3 - .L_2)
	.align		4
.L_2:
        /*0010*/ 	.word	index@(triton_poi_fused_add_convolution_div_hardtanh_mul_2)
        /*0014*/ 	.word	0x00000000


	//----- nvinfo : EIATTR_FRAME_SIZE
	.align		4
.L_3:
        /*0018*/ 	.byte	0x04, 0x11
        /*001a*/ 	.short	(.L_5 - .L_4)
	.align		4
.L_4:
        /*001c*/ 	.word	index@(triton_poi_fused_add_convolution_div_hardtanh_mul_2)
        /*0020*/ 	.word	0x00000000


	//----- nvinfo : EIATTR_MIN_STACK_SIZE
	.align		4
.L_5:
        /*0024*/ 	.byte	0x04, 0x12
        /*0026*/ 	.short	(.L_7 - .L_6)
	.align		4
.L_6:
        /*0028*/ 	.word	index@(triton_poi_fused_add_convolution_div_hardtanh_mul_2)
        /*002c*/ 	.word	0x00000000
.L_7:


//--------------------- .nv.info.triton_poi_fused_add_convolution_div_hardtanh_mul_2 --------------------------
	.section	.nv.info.triton_poi_fused_add_convolution_div_hardtanh_mul_2,"",@"SHT_CUDA_INFO"
	.sectionflags	@""
	.align	4


	//----- nvinfo : EIATTR_CUDA_API_VERSION
	.align		4
        /*0000*/ 	.byte	0x04, 0x37
        /*0002*/ 	.short	(.L_9 - .L_8)
.L_8:
        /*0004*/ 	.word	0x0000007c


	//----- nvinfo : EIATTR_KPARAM_INFO
	.align		4
.L_9:
        /*0008*/ 	.byte	0x04, 0x17
        /*000a*/ 	.short	(.L_11 - .L_10)
.L_10:
        /*000c*/ 	.word	0x00000000
        /*0010*/ 	.short	0x0004
        /*0012*/ 	.short	0x0020
        /*0014*/ 	.byte	0x00, 0xf0, 0x11, 0x00


	//----- nvinfo : EIATTR_KPARAM_INFO
	.align		4
.L_11:
        /*0018*/ 	.byte	0x04, 0x17
        /*001a*/ 	.short	(.L_13 - .L_12)
.L_12:
        /*001c*/ 	.word	0x00000000
        /*0020*/ 	.short	0x0003
        /*0022*/ 	.short	0x0018
        /*0024*/ 	.byte	0x00, 0xf4, 0x21, 0x00


	//----- nvinfo : EIATTR_KPARAM_INFO
	.align		4
.L_13:
        /*0028*/ 	.byte	0x04, 0x17
        /*002a*/ 	.short	(.L_15 - .L_14)
.L_14:
        /*002c*/ 	.word	0x00000000
        /*0030*/ 	.short	0x0002
        /*0032*/ 	.short	0x0010
        /*0034*/ 	.byte	0x00, 0xf4, 0x21, 0x00


	//----- nvinfo : EIATTR_KPARAM_INFO
	.align		4
.L_15:
        /*0038*/ 	.byte	0x04, 0x17
        /*003a*/ 	.short	(.L_17 - .L_16)
.L_16:
        /*003c*/ 	.word	0x00000000
        /*0040*/ 	.short	0x0001
        /*0042*/ 	.short	0x0008
        /*0044*/ 	.byte	0x00, 0xf4, 0x21, 0x00


	//----- nvinfo : EIATTR_KPARAM_INFO
	.align		4
.L_17:
        /*0048*/ 	.byte	0x04, 0x17
        /*004a*/ 	.short	(.L_19 - .L_18)
.L_18:
        /*004c*/ 	.word	0x00000000
        /*0050*/ 	.short	0x0000
        /*0052*/ 	.short	0x0000
        /*0054*/ 	.byte	0x00, 0xf4, 0x21, 0x00


	//----- nvinfo : EIATTR_SPARSE_MMA_MASK
	.align		4
.L_19:
        /*0058*/ 	.byte	0x03, 0x50
        /*005a*/ 	.short	0x0000


	//----- nvinfo : EIATTR_MAXREG_COUNT
	.align		4
        /*005c*/ 	.byte	0x03, 0x1b
        /*005e*/ 	.short	0x00ff


	//----- nvinfo : EIATTR_EXIT_INSTR_OFFSETS
	.align		4
        /*0060*/ 	.byte	0x04, 0x1c
        /*0062*/ 	.short	(.L_21 - .L_20)


	//   ....[0]....
.L_20:
        /*0064*/ 	.word	0x00000320


	//   ....[1]....
        /*0068*/ 	.word	0x00000340


	//----- nvinfo : EIATTR_REQNTID
	.align		4
.L_21:
        /*006c*/ 	.byte	0x04, 0x10
        /*006e*/ 	.short	(.L_23 - .L_22)
.L_22:
        /*0070*/ 	.word	0x00000080
        /*0074*/ 	.word	0x00000001
        /*0078*/ 	.word	0x00000001


	//----- nvinfo : EIATTR_CBANK_PARAM_SIZE
	.align		4
.L_23:
        /*007c*/ 	.byte	0x03, 0x19
        /*007e*/ 	.short	0x0024


	//----- nvinfo : EIATTR_PARAM_CBANK
	.align		4
        /*0080*/ 	.byte	0x04, 0x0a
        /*0082*/ 	.short	(.L_25 - .L_24)
	.align		4
.L_24:
        /*0084*/ 	.word	index@(.nv.constant0.triton_poi_fused_add_convolution_div_hardtanh_mul_2)
        /*0088*/ 	.short	0x0210
        /*008a*/ 	.short	0x0024


	//----- nvinfo : EIATTR_SW_WAR
	.align		4
.L_25:
        /*008c*/ 	.byte	0x04, 0x36
        /*008e*/ 	.short	(.L_27 - .L_26)
.L_26:
        /*0090*/ 	.word	0x00000008
.L_27:


//--------------------- .nv.callgraph             --------------------------
	.section	.nv.callgraph,"",@"SHT_CUDA_CALLGRAPH"
	.align	4
	.sectionentsize	8
	.align		4
        /*0000*/ 	.word	0x00000000
	.align		4
        /*0004*/ 	.word	0xffffffff
	.align		4
        /*0008*/ 	.word	0x00000000
	.align		4
        /*000c*/ 	.word	0xfffffffe
	.align		4
        /*0010*/ 	.word	0x00000000
	.align		4
        /*0014*/ 	.word	0xfffffffd
	.align		4
        /*0018*/ 	.word	0x00000000
	.align		4
        /*001c*/ 	.word	0xfffffffc


//--------------------- .text.triton_poi_fused_add_convolution_div_hardtanh_mul_2 --------------------------
	.section	.text.triton_poi_fused_add_convolution_div_hardtanh_mul_2,"ax",@progbits
	.align	128
        .global         triton_poi_fused_add_convolution_div_hardtanh_mul_2
        .type           triton_poi_fused_add_convolution_div_hardtanh_mul_2,@function
        .size           triton_poi_fused_add_convolution_div_hardtanh_mul_2,(.L_x_1 - triton_poi_fused_add_convolution_div_hardtanh_mul_2)
        .other          triton_poi_fused_add_convolution_div_hardtanh_mul_2,@"STO_CUDA_ENTRY STV_DEFAULT"
triton_poi_fused_add_convolution_div_hardtanh_mul_2:
.text.triton_poi_fused_add_convolution_div_hardtanh_mul_2:
[----:B------:R-:W0:Y:S02]  /*0000*/  LDC R1, c[0x0][0x28] ;  /* 0x00000a00ff017b82 */ /* 0x000e240000000800 */
[----:B------:R-:W1:Y:S01]  /*0010*/  S2R R0, SR_TID.X ;  /* 0x0000000000007919 */ /* 0x000e620000002100 */
[----:B------:R-:W2:Y:S01]  /*0020*/  LDC.64 R4, c[0x0][0x210] ;  /* 0x00008400ff047b82 */ /* 0x000ea20000000a00 */
[----:B------:R-:W-:Y:S02]  /*0030*/  CS2R R10, SRZ ;  /* 0x00000000000a7805 */ /* 0x000fe4000001ff00 */
[----:B------:R-:W-:Y:S01]  /*0040*/  CS2R R12, SRZ ;  /* 0x00000000000c7805 */ /* 0x000fe2000001ff00 */
[----:B------:R-:W3:Y:S01]  /*0050*/  S2R R7, SR_CTAID.X ;  /* 0x0000000000077919 */ /* 0x000ee20000002500 */
[----:B------:R-:W-:Y:S01]  /*0060*/  ULDC.64 UR4, c[0x0][0x208] ;  /* 0x0000820000047ab9 */ /* 0x000fe20000000a00 */
[----:B-1----:R-:W-:Y:S01]  /*0070*/  IMAD.SHL.U32 R0, R0, 0x2, RZ ;  /* 0x0000000200007824 */ /* 0x002fe200078e00ff */
[----:B---3--:R-:W-:-:S04]  /*0080*/  SHF.R.S32.HI R3, RZ, 0x17, R7 ;  /* 0x00000017ff037819 */ /* 0x008fc80000011407 */
[----:B------:R-:W-:Y:S02]  /*0090*/  LOP3.LUT R0, R0, 0xfe, RZ, 0xc0, !PT ;  /* 0x000000fe00007812 */ /* 0x000fe400078ec0ff */
[----:B------:R-:W-:-:S03]  /*00a0*/  SGXT R3, R3, 0x1 ;  /* 0x000000010303781a */ /* 0x000fc60000000200 */
[----:B------:R-:W-:Y:S02]  /*00b0*/  IMAD R0, R7, 0x100, R0 ;  /* 0x0000010007007824 */ /* 0x000fe400078e0200 */
[----:B------:R-:W1:Y:S03]  /*00c0*/  LDC.64 R6, c[0x0][0x218] ;  /* 0x00008600ff067b82 */ /* 0x000e660000000a00 */
[----:B------:R-:W-:Y:S02]  /*00d0*/  LEA.HI R3, R3, R0, RZ, 0x4 ;  /* 0x0000000003037211 */ /* 0x000fe400078f20ff */
[----:B------:R-:W-:Y:S02]  /*00e0*/  ISETP.GE.AND P0, PT, R0, 0x100, PT ;  /* 0x000001000000780c */ /* 0x000fe40003f06270 */
[----:B------:R-:W-:-:S04]  /*00f0*/  SHF.R.S32.HI R3, RZ, 0x4, R3 ;  /* 0x00000004ff037819 */ /* 0x000fc80000011403 */
[C---:B------:R-:W-:Y:S01]  /*0100*/  LEA.HI R2, R3.reuse, R3, RZ, 0x2 ;  /* 0x0000000303027211 */ /* 0x040fe200078f10ff */
[----:B--2---:R-:W-:-:S03]  /*0110*/  IMAD.WIDE R4, R3, 0x4, R4 ;  /* 0x0000000403047825 */ /* 0x004fc600078e0204 */
[----:B------:R-:W-:-:S03]  /*0120*/  LOP3.LUT R2, R2, 0xfffffffc, RZ, 0xc0, !PT ;  /* 0xfffffffc02027812 */ /* 0x000fc600078ec0ff */
[----:B------:R-:W2:Y:S02]  /*0130*/  @!P0 LDG.E.EL R10, desc[UR4][R4.64] ;  /* 0x00000004040a8981 */ /* 0x000ea4000c2e1900 */
[----:B------:R-:W-:Y:S02]  /*0140*/  IMAD.IADD R9, R3, 0x1, -R2 ;  /* 0x0000000103097824 */ /* 0x000fe400078e0a02 */
[----:B------:R3:W4:Y:S02]  /*0150*/  @!P0 LDG.E.EL R11, desc[UR4][R4.64] ;  /* 0x00000004040b8981 */ /* 0x000724000c2e1900 */
[----:B-1----:R-:W-:Y:S02]  /*0160*/  IMAD.WIDE R6, R9, 0x4, R6 ;  /* 0x0000000409067825 */ /* 0x002fe400078e0206 */
[----:B------:R-:W1:Y:S03]  /*0170*/  LDC.64 R8, c[0x0][0x220] ;  /* 0x00008800ff087b82 */ /* 0x000e660000000a00 */
[----:B------:R-:W2:Y:S04]  /*0180*/  @!P0 LDG.E.EL R13, desc[UR4][R6.64] ;  /* 0x00000004060d8981 */ /* 0x000ea8000c2e1900 */
[----:B------:R-:W4:Y:S01]  /*0190*/  @!P0 LDG.E.EL R12, desc[UR4][R6.64] ;  /* 0x00000004060c8981 */ /* 0x000f22000c2e1900 */
[----:B------:R-:W-:Y:S01]  /*01a0*/  CS2R R2, SRZ ;  /* 0x0000000000027805 */ /* 0x000fe2000001ff00 */
[----:B------:R-:W-:Y:S01]  /*01b0*/  IMAD.MOV.U32 R14, RZ, RZ, 0x3f99999a ;  /* 0x3f99999aff0e7424 */ /* 0x000fe200078e00ff */
[----:B---3--:R-:W3:Y:S01]  /*01c0*/  LDC.64 R4, c[0x0][0x228] ;  /* 0x00008a00ff047b82 */ /* 0x008ee20000000a00 */
[----:B-1----:R-:W-:-:S05]  /*01d0*/  IMAD.WIDE R8, R0, 0x4, R8 ;  /* 0x0000000400087825 */ /* 0x002fca00078e0208 */
[----:B------:R-:W5:Y:S01]  /*01e0*/  @!P0 LDG.E.64 R2, desc[UR4][R8.64] ;  /* 0x0000000408028981 */ /* 0x000f62000c1e1b00 */
[----:B---3--:R-:W-:-:S04]  /*01f0*/  IMAD.WIDE R4, R0, 0x4, R4 ;  /* 0x0000000400047825 */ /* 0x008fc800078e0204 */
[----:B--2---:R-:W-:Y:S01]  /*0200*/  FADD R10, R13, R10 ;  /* 0x0000000a0d0a7221 */ /* 0x004fe20000000000 */
[----:B----4-:R-:W-:-:S03]  /*0210*/  FADD R11, R12, R11 ;  /* 0x0000000b0c0b7221 */ /* 0x010fc60000000000 */
[-C--:B------:R-:W-:Y:S01]  /*0220*/  FFMA R10, R10, R14.reuse, 3 ;  /* 0x404000000a0a7423 */ /* 0x080fe2000000000e */
[----:B------:R-:W-:-:S04]  /*0230*/  FFMA R11, R11, R14, 3 ;  /* 0x404000000b0b7423 */ /* 0x000fc8000000000e */
[C---:B------:R-:W-:Y:S02]  /*0240*/  FSETP.GTU.AND P1, PT, R10.reuse, RZ, PT ;  /* 0x000000ff0a00720b */ /* 0x040fe40003f2c000 */
[C---:B------:R-:W-:Y:S02]  /*0250*/  FSETP.GTU.AND P2, PT, R11.reuse, RZ, PT ;  /* 0x000000ff0b00720b */ /* 0x040fe40003f4c000 */
[----:B------:R-:W-:Y:S02]  /*0260*/  FSEL R10, R10, RZ, P1 ;  /* 0x000000ff0a0a7208 */ /* 0x000fe40000800000 */
[----:B------:R-:W-:Y:S02]  /*0270*/  FSEL R11, R11, RZ, P2 ;  /* 0x000000ff0b0b7208 */ /* 0x000fe40001000000 */
[C---:B------:R-:W-:Y:S02]  /*0280*/  FSETP.GEU.AND P3, PT, R10.reuse, 6, PT ;  /* 0x40c000000a00780b */ /* 0x040fe40003f6e000 */
[C---:B------:R-:W-:Y:S01]  /*0290*/  FSETP.GEU.AND P4, PT, R11.reuse, 6, PT ;  /* 0x40c000000b00780b */ /* 0x040fe20003f8e000 */
[C---:B------:R-:W-:Y:S01]  /*02a0*/  FMUL R7, R10.reuse, 0.16666667163372039795 ;  /* 0x3e2aaaab0a077820 */ /* 0x040fe20000400000 */
[----:B------:R-:W-:Y:S01]  /*02b0*/  FMUL R6, R11, 0.16666667163372039795 ;  /* 0x3e2aaaab0b067820 */ /* 0x000fe20000400000 */
[----:B------:R-:W-:-:S02]  /*02c0*/  FSETP.NAN.AND P1, PT, R10, R10, PT ;  /* 0x0000000a0a00720b */ /* 0x000fc40003f28000 */
[----:B------:R-:W-:-:S06]  /*02d0*/  FSETP.NAN.AND P2, PT, R11, R11, PT ;  /* 0x0000000b0b00720b */ /* 0x000fcc0003f48000 */
[----:B------:R-:W-:Y:S02]  /*02e0*/  @P3 FSEL R7, R7, 1, P1 ;  /* 0x3f80000007073808 */ /* 0x000fe40000800000 */
[----:B------:R-:W-:-:S03]  /*02f0*/  @P4 FSEL R6, R6, 1, P2 ;  /* 0x3f80000006064808 */ /* 0x000fc60001000000 */
[----:B-----5:R-:W-:Y:S02]  /*0300*/  FMUL R2, R7, R2 ;  /* 0x0000000207027220 */ /* 0x020fe40000400000 */
[----:B------:R-:W-:Y:S01]  /*0310*/  FMUL R3, R6, R3 ;  /* 0x0000000306037220 */ /* 0x000fe20000400000 */
[----:B------:R-:W-:Y:S06]  /*0320*/  @P0 EXIT ;  /* 0x000000000000094d */ /* 0x000fec0003800000 */
[----:B------:R-:W-:Y:S01]  /*0330*/  STG.E.64 desc[UR4][R4.64], R2 ;  /* 0x0000000204007986 */ /* 0x000fe2000c101b04 */
[----:B------:R-:W-:Y:S05]  /*0340*/  EXIT ;  /* 0x000000000000794d */ /* 0x000fea0003800000 */
.L_x_0:
[----:B------:R-:W-:-:S00]  /*0350*/  BRA `(.L_x_0) ;  /* 0xfffffffc00fc7947 */ /* 0x000fc0000383ffff */
[----:B------:R-:W-:-:S00]  /*0360*/  NOP ;  /* 0x0000000000007918 */ /* 0x000fc00000000000 */
        /* <DEDUP_REMOVED lines=9> */
.L_x_1:


//--------------------- .nv.constant0.triton_poi_fused_add_convolution_div_hardtanh_mul_2 --------------------------
	.section	.nv.constant0.triton_poi_fused_add_convolution_div_hardtanh_mul_2,"a",@progbits
	.sectionflags	@""
	.align	4
.nv.constant0.triton_poi_fused_add_convolution_div_hardtanh_mul_2:
	.zero		564
